	.headerflags	@"EF_CUDA_TEXMODE_UNIFIED EF_CUDA_64BIT_ADDRESS EF_CUDA_ACCELERATORS EF_CUDA_SM90 EF_CUDA_VIRTUAL_SM(EF_CUDA_SM90)"
	.elftype	@"ET_EXEC"


//--------------------- .nv.info                  --------------------------
	.section	.nv.info,"",@"SHT_CUDA_INFO"
	.align	4


	//----- nvinfo : EIATTR_REGCOUNT
	.align		4
        /*0000*/ 	.byte	0x04, 0x2f
        /*0002*/ 	.short	(.L_3 - .L_2)
	.align		4
.L_2:
        /*0004*/ 	.word	index@(triton_poi_fused__native_batch_norm_legit_no_training_21)
        /*0008*/ 	.word	0x00000010


	//----- nvinfo : EIATTR_MIN_STACK_SIZE
	.align		4
.L_3:
        /*000c*/ 	.byte	0x04, 0x12
        /*000e*/ 	.short	(.L_5 - .L_4)
	.align		4
.L_4:
        /*0010*/ 	.word	index@(triton_poi_fused__native_batch_norm_legit_no_training_21)
        /*0014*/ 	.word	0x00000000


	//----- nvinfo : EIATTR_FRAME_SIZE
	.align		4
.L_5:
        /*0018*/ 	.byte	0x04, 0x11
        /*001a*/ 	.short	(.L_7 - .L_6)
	.align		4
.L_6:
        /*001c*/ 	.word	index@(triton_poi_fused__native_batch_norm_legit_no_training_21)
        /*0020*/ 	.word	0x00000000


	//----- nvinfo : EIATTR_MIN_STACK_SIZE
	.align		4
.L_7:
        /*0024*/ 	.byte	0x04, 0x12
        /*0026*/ 	.short	(.L_9 - .L_8)
	.align		4
.L_8:
        /*0028*/ 	.word	index@(triton_poi_fused__native_batch_norm_legit_no_training_21)
        /*002c*/ 	.word	0x00000000
.L_9:


//--------------------- .nv.info.triton_poi_fused__native_batch_norm_legit_no_training_21 --------------------------
	.section	.nv.info.triton_poi_fused__native_batch_norm_legit_no_training_21,"",@"SHT_CUDA_INFO"
	.sectionflags	@""
	.align	4


	//----- nvinfo : EIATTR_CUDA_API_VERSION
	.align		4
        /*0000*/ 	.byte	0x04, 0x37
        /*0002*/ 	.short	(.L_11 - .L_10)
.L_10:
        /*0004*/ 	.word	0x0000007c


	//----- nvinfo : EIATTR_KPARAM_INFO
	.align		4
.L_11:
        /*0008*/ 	.byte	0x04, 0x17
        /*000a*/ 	.short	(.L_13 - .L_12)
.L_12:
        /*000c*/ 	.word	0x00000000
        /*0010*/ 	.short	0x0006
        /*0012*/ 	.short	0x0030
        /*0014*/ 	.byte	0x00, 0xf0, 0x11, 0x00


	//----- nvinfo : EIATTR_KPARAM_INFO
	.align		4
.L_13:
        /*0018*/ 	.byte	0x04, 0x17
        /*001a*/ 	.short	(.L_15 - .L_14)
.L_14:
        /*001c*/ 	.word	0x00000000
        /*0020*/ 	.short	0x0005
        /*0022*/ 	.short	0x0028
        /*0024*/ 	.byte	0x00, 0xf4, 0x21, 0x00


	//----- nvinfo : EIATTR_KPARAM_INFO
	.align		4
.L_15:
        /*0028*/ 	.byte	0x04, 0x17
        /*002a*/ 	.short	(.L_17 - .L_16)
.L_16:
        /*002c*/ 	.word	0x00000000
        /*0030*/ 	.short	0x0004
        /*0032*/ 	.short	0x0020
        /*0034*/ 	.byte	0x00, 0xf4, 0x21, 0x00


	//----- nvinfo : EIATTR_KPARAM_INFO
	.align		4
.L_17:
        /*0038*/ 	.byte	0x04, 0x17
        /*003a*/ 	.short	(.L_19 - .L_18)
.L_18:
        /*003c*/ 	.word	0x00000000
        /*0040*/ 	.short	0x0003
        /*0042*/ 	.short	0x0018
        /*0044*/ 	.byte	0x00, 0xf4, 0x21, 0x00


	//----- nvinfo : EIATTR_KPARAM_INFO
	.align		4
.L_19:
        /*0048*/ 	.byte	0x04, 0x17
        /*004a*/ 	.short	(.L_21 - .L_20)
.L_20:
        /*004c*/ 	.word	0x00000000
        /*0050*/ 	.short	0x0002
        /*0052*/ 	.short	0x0010
        /*0054*/ 	.byte	0x00, 0xf4, 0x21, 0x00


	//----- nvinfo : EIATTR_KPARAM_INFO
	.align		4
.L_21:
        /*0058*/ 	.byte	0x04, 0x17
        /*005a*/ 	.short	(.L_23 - .L_22)
.L_22:
        /*005c*/ 	.word	0x00000000
        /*0060*/ 	.short	0x0001
        /*0062*/ 	.short	0x0008
        /*0064*/ 	.byte	0x00, 0xf4, 0x21, 0x00


	//----- nvinfo : EIATTR_KPARAM_INFO
	.align		4
.L_23:
        /*0068*/ 	.byte	0x04, 0x17
        /*006a*/ 	.short	(.L_25 - .L_24)
.L_24:
        /*006c*/ 	.word	0x00000000
        /*0070*/ 	.short	0x0000
        /*0072*/ 	.short	0x0000
        /*0074*/ 	.byte	0x00, 0xf4, 0x21, 0x00


	//----- nvinfo : EIATTR_SPARSE_MMA_MASK
	.align		4
.L_25:
        /*0078*/ 	.byte	0x03, 0x50
        /*007a*/ 	.short	0x0000


	//----- nvinfo : EIATTR_MAXREG_COUNT
	.align		4
        /*007c*/ 	.byte	0x03, 0x1b
        /*007e*/ 	.short	0x00ff


	//----- nvinfo : EIATTR_EXIT_INSTR_OFFSETS
	.align		4
        /*0080*/ 	.byte	0x04, 0x1c
        /*0082*/ 	.short	(.L_27 - .L_26)


	//   ....[0]....
.L_26:
        /*0084*/ 	.word	0x000002b0


	//----- nvinfo : EIATTR_REQNTID
	.align		4
.L_27:
        /*0088*/ 	.byte	0x04, 0x10
        /*008a*/ 	.short	(.L_29 - .L_28)
.L_28:
        /*008c*/ 	.word	0x00000080
        /*0090*/ 	.word	0x00000001
        /*0094*/ 	.word	0x00000001


	//----- nvinfo : EIATTR_CBANK_PARAM_SIZE
	.align		4
.L_29:
        /*0098*/ 	.byte	0x03, 0x19
        /*009a*/ 	.short	0x0034


	//----- nvinfo : EIATTR_PARAM_CBANK
	.align		4
        /*009c*/ 	.byte	0x04, 0x0a
        /*009e*/ 	.short	(.L_31 - .L_30)
	.align		4
.L_30:
        /*00a0*/ 	.word	index@(.nv.constant0.triton_poi_fused__native_batch_norm_legit_no_training_21)
        /*00a4*/ 	.short	0x0210
        /*00a6*/ 	.short	0x0034


	//----- nvinfo : EIATTR_SW_WAR
	.align		4
.L_31:
        /*00a8*/ 	.byte	0x04, 0x36
        /*00aa*/ 	.short	(.L_33 - .L_32)
.L_32:
        /*00ac*/ 	.word	0x00000008
.L_33:


//--------------------- .nv.callgraph             --------------------------
	.section	.nv.callgraph,"",@"SHT_CUDA_CALLGRAPH"
	.align	4
	.sectionentsize	8
	.align		4
        /*0000*/ 	.word	0x00000000
	.align		4
        /*0004*/ 	.word	0xffffffff
	.align		4
        /*0008*/ 	.word	0x00000000
	.align		4
        /*000c*/ 	.word	0xfffffffe
	.align		4
        /*0010*/ 	.word	0x00000000
	.align		4
        /*0014*/ 	.word	0xfffffffd
	.align		4
        /*0018*/ 	.word	0x00000000
	.align		4
        /*001c*/ 	.word	0xfffffffc


//--------------------- .nv.constant4             --------------------------
	.section	.nv.constant4,"a",@progbits
	.align	8
	.align		8
.nv.constant4:
        /*0000*/ 	.dword	_$_str
	.align		8
        /*0008*/ 	.dword	_$_str_$_2


//--------------------- .text.triton_poi_fused__native_batch_norm_legit_no_training_21 --------------------------
	.section	.text.triton_poi_fused__native_batch_norm_legit_no_training_21,"ax",@progbits
	.align	128
        .global         triton_poi_fused__native_batch_norm_legit_no_training_21
        .type           triton_poi_fused__native_batch_norm_legit_no_training_21,@function
        .size           triton_poi_fused__native_batch_norm_legit_no_training_21,(.L_x_1 - triton_poi_fused__native_batch_norm_legit_no_training_21)
        .other          triton_poi_fused__native_batch_norm_legit_no_training_21,@"STO_CUDA_ENTRY STV_DEFAULT"
triton_poi_fused__native_batch_norm_legit_no_training_21:
.text.triton_poi_fused__native_batch_norm_legit_no_training_21:
[----:B------:R-:W-:Y:S01]  /*0000*/  LDC R1, c[0x0][0x28] ;  /* 0x00000a00ff017b82 */ /* 0x000fe20000000800 */
[----:B------:R-:W1:Y:S07]  /*0010*/  S2R R0, SR_TID.X ;  /* 0x0000000000007919 */ /* 0x000e6e0000002100 */
[----:B------:R-:W2:Y:S01]  /*0020*/  LDC.64 R6, c[0x0][0x220] ;  /* 0x00008800ff067b82 */ /* 0x000ea20000000a00 */
[----:B------:R-:W-:Y:S01]  /*0030*/  ULDC.64 UR4, c[0x0][0x208] ;  /* 0x0000820000047ab9 */ /* 0x000fe20000000a00 */
[----:B------:R-:W3:Y:S06]  /*0040*/  S2R R3, SR_CTAID.X ;  /* 0x0000000000037919 */ /* 0x000eec0000002500 */
[----:B------:R-:W4:Y:S08]  /*0050*/  LDC.64 R4, c[0x0][0x218] ;  /* 0x00008600ff047b82 */ /* 0x000f300000000a00 */
[----:B------:R-:W5:Y:S08]  /*0060*/  LDC.64 R8, c[0x0][0x228] ;  /* 0x00008a00ff087b82 */ /* 0x000f700000000a00 */
[----:B------:R-:W5:Y:S01]  /*0070*/  LDC.64 R10, c[0x0][0x230] ;  /* 0x00008c00ff0a7b82 */ /* 0x000f620000000a00 */
[----:B-1----:R-:W-:-:S02]  /*0080*/  LOP3.LUT R0, R0, 0x7f, RZ, 0xc0, !PT ;  /* 0x0000007f00007812 */ /* 0x002fc400078ec0ff */
[----:B---3--:R-:W-:Y:S02]  /*0090*/  SHF.R.S32.HI R2, RZ, 0x18, R3 ;  /* 0x00000018ff027819 */ /* 0x008fe40000011403 */
[----:B------:R-:W-:Y:S02]  /*00a0*/  LEA R0, R3, R0, 0x7 ;  /* 0x0000000003007211 */ /* 0x000fe400078e38ff */
[----:B------:R-:W-:-:S04]  /*00b0*/  SGXT R3, R2, 0x1 ;  /* 0x000000010203781a */ /* 0x000fc80000000200 */
[----:B------:R-:W-:-:S04]  /*00c0*/  LEA.HI R3, R3, R0, RZ, 0xa ;  /* 0x0000000003037211 */ /* 0x000fc800078f50ff */
[----:B------:R-:W-:-:S04]  /*00d0*/  LOP3.LUT R3, R3, 0xfffffc00, RZ, 0xc0, !PT ;  /* 0xfffffc0003037812 */ /* 0x000fc800078ec0ff */
[----:B------:R-:W-:Y:S02]  /*00e0*/  IADD3 R13, R0, -R3, RZ ;  /* 0x80000003000d7210 */ /* 0x000fe40007ffe0ff */
[----:B------:R-:W1:Y:S03]  /*00f0*/  LDC.64 R2, c[0x0][0x210] ;  /* 0x00008400ff027b82 */ /* 0x000e660000000a00 */
[----:B--2---:R-:W-:-:S06]  /*0100*/  IMAD.WIDE R6, R13, 0x4, R6 ;  /* 0x000000040d067825 */ /* 0x004fcc00078e0206 */
[----:B------:R-:W2:Y:S01]  /*0110*/  LDG.E.EL R6, desc[UR4][R6.64] ;  /* 0x0000000406067981 */ /* 0x000ea2000c2e1900 */
[----:B----4-:R-:W-:-:S04]  /*0120*/  IMAD.WIDE R4, R13, 0x4, R4 ;  /* 0x000000040d047825 */ /* 0x010fc800078e0204 */
[C---:B-----5:R-:W-:Y:S02]  /*0130*/  IMAD.WIDE R8, R13.reuse, 0x4, R8 ;  /* 0x000000040d087825 */ /* 0x060fe400078e0208 */
[----:B------:R3:W4:Y:S02]  /*0140*/  LDG.E.EL R5, desc[UR4][R4.64] ;  /* 0x0000000404057981 */ /* 0x000724000c2e1900 */
[----:B0-----:R-:W-:Y:S02]  /*0150*/  IMAD.WIDE R10, R13, 0x4, R10 ;  /* 0x000000040d0a7825 */ /* 0x001fe400078e020a */
[----:B------:R-:W5:Y:S02]  /*0160*/  LDG.E.EL R8, desc[UR4][R8.64] ;  /* 0x0000000408087981 */ /* 0x000f64000c2e1900 */
[C---:B-1----:R-:W-:Y:S02]  /*0170*/  IMAD.WIDE R2, R0.reuse, 0x4, R2 ;  /* 0x0000000400027825 */ /* 0x042fe400078e0202 */
[----:B------:R-:W5:Y:S04]  /*0180*/  LDG.E.EL R11, desc[UR4][R10.64] ;  /* 0x000000040a0b7981 */ /* 0x000f68000c2e1900 */
[----:B------:R0:W4:Y:S01]  /*0190*/  LDG.E R12, desc[UR4][R2.64] ;  /* 0x00000004020c7981 */ /* 0x000122000c1e1900 */
[----:B---3--:R-:W-:Y:S01]  /*01a0*/  HFMA2.MMA R4, -RZ, RZ, 1.625, 0 ;  /* 0x3e800000ff047435 */ /* 0x008fe200000001ff */
[----:B0-----:R-:W0:Y:S02]  /*01b0*/  LDC.64 R2, c[0x0][0x238] ;  /* 0x00008e00ff027b82 */ /* 0x001e240000000a00 */
[----:B0-----:R-:W-:-:S04]  /*01c0*/  IMAD.WIDE R2, R0, 0x4, R2 ;  /* 0x0000000400027825 */ /* 0x001fc800078e0202 */
[----:B--2---:R-:W-:-:S04]  /*01d0*/  FADD R6, R6, 9.9999997473787516356e-06 ;  /* 0x3727c5ac06067421 */ /* 0x004fc80000000000 */
[----:B------:R-:W0:Y:S02]  /*01e0*/  MUFU.SQRT R7, R6 ;  /* 0x0000000600077308 */ /* 0x000e240000002000 */
[C---:B0-----:R-:W-:Y:S02]  /*01f0*/  FSETP.GT.AND P0, PT, R7.reuse, 8.50705917302346158658e+37, PT ;  /* 0x7e8000000700780b */ /* 0x041fe40003f04000 */
[----:B------:R-:W-:-:S11]  /*0200*/  FSETP.GEU.AND P1, PT, R7, 1.175494350822287508e-38, PT ;  /* 0x008000000700780b */ /* 0x000fd60003f2e000 */
[----:B------:R-:W-:-:S04]  /*0210*/  @P0 FMUL R7, R7, 0.25 ;  /* 0x3e80000007070820 */ /* 0x000fc80000400000 */
[----:B------:R-:W-:-:S06]  /*0220*/  @!P1 FMUL R7, R7, 16777216 ;  /* 0x4b80000007079820 */ /* 0x000fcc0000400000 */
[----:B------:R-:W0:Y:S01]  /*0230*/  MUFU.RCP R7, R7 ;  /* 0x0000000700077308 */ /* 0x000e220000001000 */
[----:B------:R-:W-:Y:S01]  /*0240*/  FSEL R4, R4, 1, P0 ;  /* 0x3f80000004047808 */ /* 0x000fe20000000000 */
[----:B----4-:R-:W-:-:S04]  /*0250*/  FADD R5, R12, -R5 ;  /* 0x800000050c057221 */ /* 0x010fc80000000000 */
[----:B------:R-:W-:-:S04]  /*0260*/  @!P1 FMUL R4, R4, 16777216 ;  /* 0x4b80000004049820 */ /* 0x000fc80000400000 */
[----:B0-----:R-:W-:-:S04]  /*0270*/  FMUL R4, R7, R4 ;  /* 0x0000000407047220 */ /* 0x001fc80000400000 */
[----:B------:R-:W-:-:S04]  /*0280*/  FMUL R4, R5, R4 ;  /* 0x0000000405047220 */ /* 0x000fc80000400000 */
[----:B-----5:R-:W-:-:S05]  /*0290*/  FFMA R11, R8, R4, R11 ;  /* 0x00000004080b7223 */ /* 0x020fca000000000b */
[----:B------:R-:W-:Y:S01]  /*02a0*/  STG.E desc[UR4][R2.64], R11 ;  /* 0x0000000b02007986 */ /* 0x000fe2000c101904 */
[----:B------:R-:W-:Y:S05]  /*02b0*/  EXIT ;  /* 0x000000000000794d */ /* 0x000fea0003800000 */
.L_x_0:
[----:B------:R-:W-:-:S00]  /*02c0*/  BRA `(.L_x_0) ;  /* 0xfffffffc00fc7947 */ /* 0x000fc0000383ffff */
[----:B------:R-:W-:-:S00]  /*02d0*/  NOP ;  /* 0x0000000000007918 */ /* 0x000fc00000000000 */
        /* <DEDUP_REMOVED lines=10> */
.L_x_1:


//--------------------- .nv.global.init           --------------------------
	.section	.nv.global.init,"aw",@progbits
.nv.global.init:
	.type		_$_str,@object
	.size		_$_str,(_$_str_$_2 - _$_str)
_$_str:
        /*0000*/ 	.byte	0x5f, 0x5f, 0x43, 0x55, 0x44, 0x41, 0x5f, 0x46, 0x54, 0x5a, 0x00
	.type		_$_str_$_2,@object
	.size		_$_str_$_2,(.L_1 - _$_str_$_2)
_$_str_$_2:
        /*000b*/ 	.byte	0x5f, 0x5f, 0x43, 0x55, 0x44, 0x41, 0x5f, 0x50, 0x52, 0x45, 0x43, 0x5f, 0x53, 0x51, 0x52, 0x54
        /*001b*/ 	.byte	0x00
.L_1:


//--------------------- .nv.constant0.triton_poi_fused__native_batch_norm_legit_no_training_21 --------------------------
	.section	.nv.constant0.triton_poi_fused__native_batch_norm_legit_no_training_21,"a",@progbits
	.sectionflags	@""
	.align	4
.nv.constant0.triton_poi_fused__native_batch_norm_legit_no_training_21:
	.zero		580
